	.headerflags	@"EF_CUDA_TEXMODE_UNIFIED EF_CUDA_64BIT_ADDRESS EF_CUDA_ACCELERATORS EF_CUDA_SM90 EF_CUDA_VIRTUAL_SM(EF_CUDA_SM90)"
	.elftype	@"ET_EXEC"


//--------------------- .nv.info                  --------------------------
	.section	.nv.info,"",@"SHT_CUDA_INFO"
	.align	4


	//----- nvinfo : EIATTR_REGCOUNT
	.align		4
        /*0000*/ 	.byte	0x04, 0x2f
        /*0002*/ 	.short	(.L_1 - .L_0)
	.align		4
.L_0:
        /*0004*/ 	.word	index@(triton_poi_fused_max_sub_4)
        /*0008*/ 	.word	0x00000014


	//----- nvinfo : EIATTR_MIN_STACK_SIZE
	.align		4
.L_1:
        /*000c*/ 	.byte	0x04, 0x12
        /*000e*/ 	.short	(.L_3 - .L_2)
	.align		4
.L_2:
        /*0010*/ 	.word	index@(triton_poi_fused_max_sub_4)
        /*0014*/ 	.word	0x00000000


	//----- nvinfo : EIATTR_FRAME_SIZE
	.align		4
.L_3:
        /*0018*/ 	.byte	0x04, 0x11
        /*001a*/ 	.short	(.L_5 - .L_4)
	.align		4
.L_4:
        /*001c*/ 	.word	index@(triton_poi_fused_max_sub_4)
        /*0020*/ 	.word	0x00000000


	//----- nvinfo : EIATTR_MIN_STACK_SIZE
	.align		4
.L_5:
        /*0024*/ 	.byte	0x04, 0x12
        /*0026*/ 	.short	(.L_7 - .L_6)
	.align		4
.L_6:
        /*0028*/ 	.word	index@(triton_poi_fused_max_sub_4)
        /*002c*/ 	.word	0x00000000
.L_7:


//--------------------- .nv.info.triton_poi_fused_max_sub_4 --------------------------
	.section	.nv.info.triton_poi_fused_max_sub_4,"",@"SHT_CUDA_INFO"
	.sectionflags	@""
	.align	4


	//----- nvinfo : EIATTR_CUDA_API_VERSION
	.align		4
        /*0000*/ 	.byte	0x04, 0x37
        /*0002*/ 	.short	(.L_9 - .L_8)
.L_8:
        /*0004*/ 	.word	0x0000007c


	//----- nvinfo : EIATTR_KPARAM_INFO
	.align		4
.L_9:
        /*0008*/ 	.byte	0x04, 0x17
        /*000a*/ 	.short	(.L_11 - .L_10)
.L_10:
        /*000c*/ 	.word	0x00000000
        /*0010*/ 	.short	0x0002
        /*0012*/ 	.short	0x0010
        /*0014*/ 	.byte	0x00, 0xf0, 0x11, 0x00


	//----- nvinfo : EIATTR_KPARAM_INFO
	.align		4
.L_11:
        /*0018*/ 	.byte	0x04, 0x17
        /*001a*/ 	.short	(.L_13 - .L_12)
.L_12:
        /*001c*/ 	.word	0x00000000
        /*0020*/ 	.short	0x0001
        /*0022*/ 	.short	0x0008
        /*0024*/ 	.byte	0x00, 0xf4, 0x21, 0x00


	//----- nvinfo : EIATTR_KPARAM_INFO
	.align		4
.L_13:
        /*0028*/ 	.byte	0x04, 0x17
        /*002a*/ 	.short	(.L_15 - .L_14)
.L_14:
        /*002c*/ 	.word	0x00000000
        /*0030*/ 	.short	0x0000
        /*0032*/ 	.short	0x0000
        /*0034*/ 	.byte	0x00, 0xf4, 0x21, 0x00


	//----- nvinfo : EIATTR_SPARSE_MMA_MASK
	.align		4
.L_15:
        /*0038*/ 	.byte	0x03, 0x50
        /*003a*/ 	.short	0x0000


	//----- nvinfo : EIATTR_MAXREG_COUNT
	.align		4
        /*003c*/ 	.byte	0x03, 0x1b
        /*003e*/ 	.short	0x00ff


	//----- nvinfo : EIATTR_EXIT_INSTR_OFFSETS
	.align		4
        /*0040*/ 	.byte	0x04, 0x1c
        /*0042*/ 	.short	(.L_17 - .L_16)


	//   ....[0]....
.L_16:
        /*0044*/ 	.word	0x000002c0


	//   ....[1]....
        /*0048*/ 	.word	0x000002e0


	//----- nvinfo : EIATTR_REQNTID
	.align		4
.L_17:
        /*004c*/ 	.byte	0x04, 0x10
        /*004e*/ 	.short	(.L_19 - .L_18)
.L_18:
        /*0050*/ 	.word	0x00000080
        /*0054*/ 	.word	0x00000001
        /*0058*/ 	.word	0x00000001


	//----- nvinfo : EIATTR_CBANK_PARAM_SIZE
	.align		4
.L_19:
        /*005c*/ 	.byte	0x03, 0x19
        /*005e*/ 	.short	0x0014


	//----- nvinfo : EIATTR_PARAM_CBANK
	.align		4
        /*0060*/ 	.byte	0x04, 0x0a
        /*0062*/ 	.short	(.L_21 - .L_20)
	.align		4
.L_20:
        /*0064*/ 	.word	index@(.nv.constant0.triton_poi_fused_max_sub_4)
        /*0068*/ 	.short	0x0210
        /*006a*/ 	.short	0x0014


	//----- nvinfo : EIATTR_SW_WAR
	.align		4
.L_21:
        /*006c*/ 	.byte	0x04, 0x36
        /*006e*/ 	.short	(.L_23 - .L_22)
.L_22:
        /*0070*/ 	.word	0x00000008
.L_23:


//--------------------- .nv.callgraph             --------------------------
	.section	.nv.callgraph,"",@"SHT_CUDA_CALLGRAPH"
	.align	4
	.sectionentsize	8
	.align		4
        /*0000*/ 	.word	0x00000000
	.align		4
        /*0004*/ 	.word	0xffffffff
	.align		4
        /*0008*/ 	.word	0x00000000
	.align		4
        /*000c*/ 	.word	0xfffffffe
	.align		4
        /*0010*/ 	.word	0x00000000
	.align		4
        /*0014*/ 	.word	0xfffffffd
	.align		4
        /*0018*/ 	.word	0x00000000
	.align		4
        /*001c*/ 	.word	0xfffffffc


//--------------------- .text.triton_poi_fused_max_sub_4 --------------------------
	.section	.text.triton_poi_fused_max_sub_4,"ax",@progbits
	.align	128
        .global         triton_poi_fused_max_sub_4
        .type           triton_poi_fused_max_sub_4,@function
        .size           triton_poi_fused_max_sub_4,(.L_x_1 - triton_poi_fused_max_sub_4)
        .other          triton_poi_fused_max_sub_4,@"STO_CUDA_ENTRY STV_DEFAULT"
triton_poi_fused_max_sub_4:
.text.triton_poi_fused_max_sub_4:
[----:B------:R-:W0:Y:S02]  /*0000*/  LDC R1, c[0x0][0x28] ;  /* 0x00000a00ff017b82 */ /* 0x000e240000000800 */
[----:B------:R-:W1:Y:S01]  /*0010*/  S2R R5, SR_TID.X ;  /* 0x0000000000057919 */ /* 0x000e620000002100 */
[----:B------:R-:W2:Y:S01]  /*0020*/  LDC.64 R2, c[0x0][0x210] ;  /* 0x00008400ff027b82 */ /* 0x000ea20000000a00 */
[----:B------:R-:W-:Y:S01]  /*0030*/  IMAD.MOV.U32 R17, RZ, RZ, RZ ;  /* 0x000000ffff117224 */ /* 0x000fe200078e00ff */
[----:B------:R-:W-:Y:S01]  /*0040*/  ULDC.64 UR4, c[0x0][0x208] ;  /* 0x0000820000047ab9 */ /* 0x000fe20000000a00 */
[----:B------:R-:W3:Y:S01]  /*0050*/  S2R R0, SR_CTAID.X ;  /* 0x0000000000007919 */ /* 0x000ee20000002500 */
[----:B-1----:R-:W-:Y:S02]  /*0060*/  LOP3.LUT R5, R5, 0x7f, RZ, 0xc0, !PT ;  /* 0x0000007f05057812 */ /* 0x002fe400078ec0ff */
[----:B---3--:R-:W-:-:S03]  /*0070*/  SHF.R.S32.HI R4, RZ, 0x18, R0 ;  /* 0x00000018ff047819 */ /* 0x008fc60000011400 */
[----:B------:R-:W-:Y:S01]  /*0080*/  IMAD R5, R0, 0x80, R5 ;  /* 0x0000008000057824 */ /* 0x000fe200078e0205 */
[----:B------:R-:W-:-:S04]  /*0090*/  SGXT R0, R4, 0x1 ;  /* 0x000000010400781a */ /* 0x000fc80000000200 */
[----:B------:R-:W-:Y:S02]  /*00a0*/  ISETP.GE.AND P0, PT, R5, 0x100, PT ;  /* 0x000001000500780c */ /* 0x000fe40003f06270 */
[CC--:B------:R-:W-:Y:S02]  /*00b0*/  LEA.HI R4, R0.reuse, R5.reuse, RZ, 0x4 ;  /* 0x0000000500047211 */ /* 0x0c0fe400078f20ff */
[----:B------:R-:W-:Y:S02]  /*00c0*/  LEA.HI R0, R0, R5, RZ, 0x6 ;  /* 0x0000000500007211 */ /* 0x000fe400078f30ff */
[----:B------:R-:W-:Y:S02]  /*00d0*/  LOP3.LUT R4, R4, 0xfffffff0, RZ, 0xc0, !PT ;  /* 0xfffffff004047812 */ /* 0x000fe400078ec0ff */
[----:B------:R-:W-:-:S04]  /*00e0*/  LOP3.LUT R0, R0, 0xffffffc0, RZ, 0xc0, !PT ;  /* 0xffffffc000007812 */ /* 0x000fc800078ec0ff */
[----:B------:R-:W-:-:S05]  /*00f0*/  IADD3 R13, R0, R5, -R4 ;  /* 0x00000005000d7210 */ /* 0x000fca0007ffe804 */
[----:B--2---:R-:W-:-:S04]  /*0100*/  IMAD.WIDE R6, R13, 0x4, R2 ;  /* 0x000000040d067825 */ /* 0x004fc800078e0202 */
[----:B------:R-:W-:Y:S01]  /*0110*/  VIADD R9, R13, 0x10 ;  /* 0x000000100d097836 */ /* 0x000fe20000000000 */
[----:B------:R1:W2:Y:S01]  /*0120*/  @!P0 LDG.E.EL R17, desc[UR4][R6.64] ;  /* 0x0000000406118981 */ /* 0x0002a2000c2e1900 */
[----:B------:R-:W-:Y:S02]  /*0130*/  IMAD.MOV.U32 R4, RZ, RZ, RZ ;  /* 0x000000ffff047224 */ /* 0x000fe400078e00ff */
[----:B------:R-:W-:Y:S01]  /*0140*/  IMAD.WIDE R8, R9, 0x4, R2 ;  /* 0x0000000409087825 */ /* 0x000fe200078e0202 */
[----:B------:R-:W-:-:S03]  /*0150*/  CS2R R14, SRZ ;  /* 0x00000000000e7805 */ /* 0x000fc6000001ff00 */
[----:B------:R-:W-:Y:S01]  /*0160*/  VIADD R11, R13, 0x20 ;  /* 0x000000200d0b7836 */ /* 0x000fe20000000000 */
[----:B------:R-:W3:Y:S01]  /*0170*/  @!P0 LDG.E.EL R4, desc[UR4][R8.64] ;  /* 0x0000000408048981 */ /* 0x000ee2000c2e1900 */
[----:B------:R-:W-:Y:S01]  /*0180*/  IMAD.MOV.U32 R0, RZ, RZ, RZ ;  /* 0x000000ffff007224 */ /* 0x000fe200078e00ff */
[----:B-1----:R-:W1:Y:S01]  /*0190*/  LDC.64 R6, c[0x0][0x218] ;  /* 0x00008600ff067b82 */ /* 0x002e620000000a00 */
[----:B------:R-:W-:-:S05]  /*01a0*/  IMAD.WIDE R10, R11, 0x4, R2 ;  /* 0x000000040b0a7825 */ /* 0x000fca00078e0202 */
[----:B------:R-:W4:Y:S01]  /*01b0*/  @!P0 LDG.E.EL R14, desc[UR4][R10.64] ;  /* 0x000000040a0e8981 */ /* 0x000f22000c2e1900 */
[----:B------:R-:W-:-:S04]  /*01c0*/  VIADD R13, R13, 0x30 ;  /* 0x000000300d0d7836 */ /* 0x000fc80000000000 */
[----:B------:R-:W-:-:S05]  /*01d0*/  IMAD.WIDE R12, R13, 0x4, R2 ;  /* 0x000000040d0c7825 */ /* 0x000fca00078e0202 */
[----:B------:R-:W5:Y:S01]  /*01e0*/  @!P0 LDG.E.EL R15, desc[UR4][R12.64] ;  /* 0x000000040c0f8981 */ /* 0x000f62000c2e1900 */
[----:B------:R-:W-:-:S05]  /*01f0*/  IMAD.WIDE R2, R5, 0x4, R2 ;  /* 0x0000000405027825 */ /* 0x000fca00078e0202 */
[----:B------:R1:W5:Y:S02]  /*0200*/  @!P0 LDG.E R0, desc[UR4][R2.64] ;  /* 0x0000000402008981 */ /* 0x000364000c1e1900 */
[----:B-1----:R-:W-:Y:S01]  /*0210*/  IMAD.WIDE R2, R5, 0x4, R6 ;  /* 0x0000000405027825 */ /* 0x002fe200078e0206 */
[C---:B--2---:R-:W-:Y:S02]  /*0220*/  FSETP.NAN.AND P2, PT, R17.reuse, R17, PT ;  /* 0x000000111100720b */ /* 0x044fe40003f48000 */
[----:B---3--:R-:W-:-:S11]  /*0230*/  FSETP.GT.AND P1, PT, R17, R4, PT ;  /* 0x000000041100720b */ /* 0x008fd60003f24000 */
[----:B------:R-:W-:-:S04]  /*0240*/  @!P2 FSEL R17, R17, R4, P1 ;  /* 0x000000041111a208 */ /* 0x000fc80000800000 */
[C---:B----4-:R-:W-:Y:S02]  /*0250*/  FSETP.GT.AND P1, PT, R17.reuse, R14, PT ;  /* 0x0000000e1100720b */ /* 0x050fe40003f24000 */
[----:B------:R-:W-:-:S11]  /*0260*/  FSETP.NAN.AND P2, PT, R17, R17, PT ;  /* 0x000000111100720b */ /* 0x000fd60003f48000 */
[----:B------:R-:W-:-:S04]  /*0270*/  @!P1 FSEL R17, R17, R14, P2 ;  /* 0x0000000e11119208 */ /* 0x000fc80001000000 */
[C---:B-----5:R-:W-:Y:S02]  /*0280*/  FSETP.GT.AND P1, PT, R17.reuse, R15, PT ;  /* 0x0000000f1100720b */ /* 0x060fe40003f24000 */
[----:B------:R-:W-:-:S11]  /*0290*/  FSETP.NAN.AND P2, PT, R17, R17, PT ;  /* 0x000000111100720b */ /* 0x000fd60003f48000 */
[----:B------:R-:W-:-:S05]  /*02a0*/  @!P1 FSEL R17, R17, R15, P2 ;  /* 0x0000000f11119208 */ /* 0x000fca0001000000 */
[----:B------:R-:W-:Y:S01]  /*02b0*/  FADD R17, -R17, R0 ;  /* 0x0000000011117221 */ /* 0x000fe20000000100 */
[----:B------:R-:W-:Y:S06]  /*02c0*/  @P0 EXIT ;  /* 0x000000000000094d */ /* 0x000fec0003800000 */
[----:B------:R-:W-:Y:S01]  /*02d0*/  STG.E desc[UR4][R2.64], R17 ;  /* 0x0000001102007986 */ /* 0x000fe2000c101904 */
[----:B------:R-:W-:Y:S05]  /*02e0*/  EXIT ;  /* 0x000000000000794d */ /* 0x000fea0003800000 */
.L_x_0:
[----:B------:R-:W-:-:S00]  /*02f0*/  BRA `(.L_x_0) ;  /* 0xfffffffc00fc7947 */ /* 0x000fc0000383ffff */
[----:B------:R-:W-:-:S00]  /*0300*/  NOP ;  /* 0x0000000000007918 */ /* 0x000fc00000000000 */
[----:B------:R-:W-:-:S00]  /*0310*/  NOP ;  /* 0x0000000000007918 */ /* 0x000fc00000000000 */
[----:B------:R-:W-:-:S00]  /*0320*/  NOP ;  /* 0x0000000000007918 */ /* 0x000fc00000000000 */
[----:B------:R-:W-:-:S00]  /*0330*/  NOP ;  /* 0x0000000000007918 */ /* 0x000fc00000000000 */
[----:B------:R-:W-:-:S00]  /*0340*/  NOP ;  /* 0x0000000000007918 */ /* 0x000fc00000000000 */
[----:B------:R-:W-:-:S00]  /*0350*/  NOP ;  /* 0x0000000000007918 */ /* 0x000fc00000000000 */
[----:B------:R-:W-:-:S00]  /*0360*/  NOP ;  /* 0x0000000000007918 */ /* 0x000fc00000000000 */
[----:B------:R-:W-:-:S00]  /*0370*/  NOP ;  /* 0x0000000000007918 */ /* 0x000fc00000000000 */
.L_x_1:


//--------------------- .nv.constant0.triton_poi_fused_max_sub_4 --------------------------
	.section	.nv.constant0.triton_poi_fused_max_sub_4,"a",@progbits
	.sectionflags	@""
	.align	4
.nv.constant0.triton_poi_fused_max_sub_4:
	.zero		548
